	.headerflags	@"EF_CUDA_TEXMODE_UNIFIED EF_CUDA_64BIT_ADDRESS EF_CUDA_ACCELERATORS EF_CUDA_SM90 EF_CUDA_VIRTUAL_SM(EF_CUDA_SM90)"
	.elftype	@"ET_EXEC"


//--------------------- .nv.info                  --------------------------
	.section	.nv.info,"",@"SHT_CUDA_INFO"
	.align	4


	//----- nvinfo : EIATTR_REGCOUNT
	.align		4
        /*0000*/ 	.byte	0x04, 0x2f
        /*0002*/ 	.short	(.L_3 - .L_2)
	.align		4
.L_2:
        /*0004*/ 	.word	index@(triton_poi_fused__native_batch_norm_legit_no_training_0)
        /*0008*/ 	.word	0x00000016


	//----- nvinfo : EIATTR_MIN_STACK_SIZE
	.align		4
.L_3:
        /*000c*/ 	.byte	0x04, 0x12
        /*000e*/ 	.short	(.L_5 - .L_4)
	.align		4
.L_4:
        /*0010*/ 	.word	index@(triton_poi_fused__native_batch_norm_legit_no_training_0)
        /*0014*/ 	.word	0x00000000


	//----- nvinfo : EIATTR_FRAME_SIZE
	.align		4
.L_5:
        /*0018*/ 	.byte	0x04, 0x11
        /*001a*/ 	.short	(.L_7 - .L_6)
	.align		4
.L_6:
        /*001c*/ 	.word	index@(triton_poi_fused__native_batch_norm_legit_no_training_0)
        /*0020*/ 	.word	0x00000000


	//----- nvinfo : EIATTR_MIN_STACK_SIZE
	.align		4
.L_7:
        /*0024*/ 	.byte	0x04, 0x12
        /*0026*/ 	.short	(.L_9 - .L_8)
	.align		4
.L_8:
        /*0028*/ 	.word	index@(triton_poi_fused__native_batch_norm_legit_no_training_0)
        /*002c*/ 	.word	0x00000000
.L_9:


//--------------------- .nv.info.triton_poi_fused__native_batch_norm_legit_no_training_0 --------------------------
	.section	.nv.info.triton_poi_fused__native_batch_norm_legit_no_training_0,"",@"SHT_CUDA_INFO"
	.sectionflags	@""
	.align	4


	//----- nvinfo : EIATTR_CUDA_API_VERSION
	.align		4
        /*0000*/ 	.byte	0x04, 0x37
        /*0002*/ 	.short	(.L_11 - .L_10)
.L_10:
        /*0004*/ 	.word	0x0000007c


	//----- nvinfo : EIATTR_KPARAM_INFO
	.align		4
.L_11:
        /*0008*/ 	.byte	0x04, 0x17
        /*000a*/ 	.short	(.L_13 - .L_12)
.L_12:
        /*000c*/ 	.word	0x00000000
        /*0010*/ 	.short	0x0006
        /*0012*/ 	.short	0x0030
        /*0014*/ 	.byte	0x00, 0xf0, 0x11, 0x00


	//----- nvinfo : EIATTR_KPARAM_INFO
	.align		4
.L_13:
        /*0018*/ 	.byte	0x04, 0x17
        /*001a*/ 	.short	(.L_15 - .L_14)
.L_14:
        /*001c*/ 	.word	0x00000000
        /*0020*/ 	.short	0x0005
        /*0022*/ 	.short	0x0028
        /*0024*/ 	.byte	0x00, 0xf4, 0x21, 0x00


	//----- nvinfo : EIATTR_KPARAM_INFO
	.align		4
.L_15:
        /*0028*/ 	.byte	0x04, 0x17
        /*002a*/ 	.short	(.L_17 - .L_16)
.L_16:
        /*002c*/ 	.word	0x00000000
        /*0030*/ 	.short	0x0004
        /*0032*/ 	.short	0x0020
        /*0034*/ 	.byte	0x00, 0xf4, 0x21, 0x00


	//----- nvinfo : EIATTR_KPARAM_INFO
	.align		4
.L_17:
        /*0038*/ 	.byte	0x04, 0x17
        /*003a*/ 	.short	(.L_19 - .L_18)
.L_18:
        /*003c*/ 	.word	0x00000000
        /*0040*/ 	.short	0x0003
        /*0042*/ 	.short	0x0018
        /*0044*/ 	.byte	0x00, 0xf4, 0x21, 0x00


	//----- nvinfo : EIATTR_KPARAM_INFO
	.align		4
.L_19:
        /*0048*/ 	.byte	0x04, 0x17
        /*004a*/ 	.short	(.L_21 - .L_20)
.L_20:
        /*004c*/ 	.word	0x00000000
        /*0050*/ 	.short	0x0002
        /*0052*/ 	.short	0x0010
        /*0054*/ 	.byte	0x00, 0xf4, 0x21, 0x00


	//----- nvinfo : EIATTR_KPARAM_INFO
	.align		4
.L_21:
        /*0058*/ 	.byte	0x04, 0x17
        /*005a*/ 	.short	(.L_23 - .L_22)
.L_22:
        /*005c*/ 	.word	0x00000000
        /*0060*/ 	.short	0x0001
        /*0062*/ 	.short	0x0008
        /*0064*/ 	.byte	0x00, 0xf4, 0x21, 0x00


	//----- nvinfo : EIATTR_KPARAM_INFO
	.align		4
.L_23:
        /*0068*/ 	.byte	0x04, 0x17
        /*006a*/ 	.short	(.L_25 - .L_24)
.L_24:
        /*006c*/ 	.word	0x00000000
        /*0070*/ 	.short	0x0000
        /*0072*/ 	.short	0x0000
        /*0074*/ 	.byte	0x00, 0xf4, 0x21, 0x00


	//----- nvinfo : EIATTR_SPARSE_MMA_MASK
	.align		4
.L_25:
        /*0078*/ 	.byte	0x03, 0x50
        /*007a*/ 	.short	0x0000


	//----- nvinfo : EIATTR_MAXREG_COUNT
	.align		4
        /*007c*/ 	.byte	0x03, 0x1b
        /*007e*/ 	.short	0x00ff


	//----- nvinfo : EIATTR_EXIT_INSTR_OFFSETS
	.align		4
        /*0080*/ 	.byte	0x04, 0x1c
        /*0082*/ 	.short	(.L_27 - .L_26)


	//   ....[0]....
.L_26:
        /*0084*/ 	.word	0x00000440


	//   ....[1]....
        /*0088*/ 	.word	0x00000460


	//----- nvinfo : EIATTR_REQNTID
	.align		4
.L_27:
        /*008c*/ 	.byte	0x04, 0x10
        /*008e*/ 	.short	(.L_29 - .L_28)
.L_28:
        /*0090*/ 	.word	0x00000080
        /*0094*/ 	.word	0x00000001
        /*0098*/ 	.word	0x00000001


	//----- nvinfo : EIATTR_CBANK_PARAM_SIZE
	.align		4
.L_29:
        /*009c*/ 	.byte	0x03, 0x19
        /*009e*/ 	.short	0x0034


	//----- nvinfo : EIATTR_PARAM_CBANK
	.align		4
        /*00a0*/ 	.byte	0x04, 0x0a
        /*00a2*/ 	.short	(.L_31 - .L_30)
	.align		4
.L_30:
        /*00a4*/ 	.word	index@(.nv.constant0.triton_poi_fused__native_batch_norm_legit_no_training_0)
        /*00a8*/ 	.short	0x0210
        /*00aa*/ 	.short	0x0034


	//----- nvinfo : EIATTR_SW_WAR
	.align		4
.L_31:
        /*00ac*/ 	.byte	0x04, 0x36
        /*00ae*/ 	.short	(.L_33 - .L_32)
.L_32:
        /*00b0*/ 	.word	0x00000008
.L_33:


//--------------------- .nv.callgraph             --------------------------
	.section	.nv.callgraph,"",@"SHT_CUDA_CALLGRAPH"
	.align	4
	.sectionentsize	8
	.align		4
        /*0000*/ 	.word	0x00000000
	.align		4
        /*0004*/ 	.word	0xffffffff
	.align		4
        /*0008*/ 	.word	0x00000000
	.align		4
        /*000c*/ 	.word	0xfffffffe
	.align		4
        /*0010*/ 	.word	0x00000000
	.align		4
        /*0014*/ 	.word	0xfffffffd
	.align		4
        /*0018*/ 	.word	0x00000000
	.align		4
        /*001c*/ 	.word	0xfffffffc


//--------------------- .nv.constant4             --------------------------
	.section	.nv.constant4,"a",@progbits
	.align	8
	.align		8
.nv.constant4:
        /*0000*/ 	.dword	_$_str
	.align		8
        /*0008*/ 	.dword	_$_str_$_2


//--------------------- .text.triton_poi_fused__native_batch_norm_legit_no_training_0 --------------------------
	.section	.text.triton_poi_fused__native_batch_norm_legit_no_training_0,"ax",@progbits
	.align	128
        .global         triton_poi_fused__native_batch_norm_legit_no_training_0
        .type           triton_poi_fused__native_batch_norm_legit_no_training_0,@function
        .size           triton_poi_fused__native_batch_norm_legit_no_training_0,(.L_x_1 - triton_poi_fused__native_batch_norm_legit_no_training_0)
        .other          triton_poi_fused__native_batch_norm_legit_no_training_0,@"STO_CUDA_ENTRY STV_DEFAULT"
triton_poi_fused__native_batch_norm_legit_no_training_0:
.text.triton_poi_fused__native_batch_norm_legit_no_training_0:
[----:B------:R-:W0:Y:S01]  /*0000*/  LDC R1, c[0x0][0x28] ;  /* 0x00000a00ff017b82 */ /* 0x000e220000000800 */
[----:B------:R-:W1:Y:S07]  /*0010*/  S2R R0, SR_TID.X ;  /* 0x0000000000007919 */ /* 0x000e6e0000002100 */
[----:B------:R-:W2:Y:S01]  /*0020*/  LDC.64 R8, c[0x0][0x220] ;  /* 0x00008800ff087b82 */ /* 0x000ea20000000a00 */
[----:B------:R-:W-:Y:S01]  /*0030*/  ULDC.64 UR4, c[0x0][0x208] ;  /* 0x0000820000047ab9 */ /* 0x000fe20000000a00 */
[----:B------:R-:W3:Y:S06]  /*0040*/  S2R R5, SR_CTAID.X ;  /* 0x0000000000057919 */ /* 0x000eec0000002500 */
[----:B------:R-:W4:Y:S08]  /*0050*/  LDC.64 R14, c[0x0][0x218] ;  /* 0x00008600ff0e7b82 */ /* 0x000f300000000a00 */
[----:B------:R-:W5:Y:S08]  /*0060*/  LDC.64 R12, c[0x0][0x210] ;  /* 0x00008400ff0c7b82 */ /* 0x000f700000000a00 */
[----:B------:R-:W4:Y:S01]  /*0070*/  LDC.64 R16, c[0x0][0x228] ;  /* 0x00008a00ff107b82 */ /* 0x000f220000000a00 */
[----:B-1----:R-:W-:-:S07]  /*0080*/  SHF.L.U32 R0, R0, 0x1, RZ ;  /* 0x0000000100007819 */ /* 0x002fce00000006ff */
[----:B------:R-:W1:Y:S01]  /*0090*/  LDC.64 R18, c[0x0][0x230] ;  /* 0x00008c00ff127b82 */ /* 0x000e620000000a00 */
[----:B---3--:R-:W-:Y:S02]  /*00a0*/  SHF.R.S32.HI R3, RZ, 0x17, R5 ;  /* 0x00000017ff037819 */ /* 0x008fe40000011405 */
[----:B------:R-:W-:Y:S02]  /*00b0*/  LOP3.LUT R0, R0, 0xfe, RZ, 0xc0, !PT ;  /* 0x000000fe00007812 */ /* 0x000fe400078ec0ff */
[----:B------:R-:W-:Y:S02]  /*00c0*/  SGXT R3, R3, 0x1 ;  /* 0x000000010303781a */ /* 0x000fe40000000200 */
[----:B------:R-:W-:Y:S02]  /*00d0*/  LEA R0, R5, R0, 0x8 ;  /* 0x0000000005007211 */ /* 0x000fe400078e40ff */
[----:B------:R-:W-:Y:S02]  /*00e0*/  CS2R R4, SRZ ;  /* 0x0000000000047805 */ /* 0x000fe4000001ff00 */
[----:B------:R-:W-:-:S02]  /*00f0*/  LEA.HI R3, R3, R0, RZ, 0x4 ;  /* 0x0000000003037211 */ /* 0x000fc400078f20ff */
[----:B------:R-:W-:Y:S02]  /*0100*/  ISETP.GE.AND P4, PT, R0, 0x100, PT ;  /* 0x000001000000780c */ /* 0x000fe40003f86270 */
[----:B------:R-:W-:-:S04]  /*0110*/  SHF.R.S32.HI R3, RZ, 0x4, R3 ;  /* 0x00000004ff037819 */ /* 0x000fc80000011403 */
[----:B------:R-:W-:-:S04]  /*0120*/  LEA.HI R2, R3, R3, RZ, 0x2 ;  /* 0x0000000303027211 */ /* 0x000fc800078f10ff */
[----:B------:R-:W-:-:S04]  /*0130*/  LOP3.LUT R2, R2, 0xfffffffc, RZ, 0xc0, !PT ;  /* 0xfffffffc02027812 */ /* 0x000fc800078ec0ff */
[----:B------:R-:W-:-:S05]  /*0140*/  IADD3 R11, R3, -R2, RZ ;  /* 0x80000002030b7210 */ /* 0x000fca0007ffe0ff */
[----:B--2---:R-:W-:-:S05]  /*0150*/  IMAD.WIDE R8, R11, 0x4, R8 ;  /* 0x000000040b087825 */ /* 0x004fca00078e0208 */
[----:B------:R-:W2:Y:S04]  /*0160*/  @!P4 LDG.E.EL R4, desc[UR4][R8.64] ;  /* 0x000000040804c981 */ /* 0x000ea8000c2e1900 */
[----:B------:R3:W2:Y:S01]  /*0170*/  @!P4 LDG.E.EL R5, desc[UR4][R8.64] ;  /* 0x000000040805c981 */ /* 0x0006a2000c2e1900 */
[----:B------:R-:W-:Y:S02]  /*0180*/  CS2R R6, SRZ ;  /* 0x0000000000067805 */ /* 0x000fe4000001ff00 */
[----:B------:R-:W-:Y:S01]  /*0190*/  CS2R R2, SRZ ;  /* 0x0000000000027805 */ /* 0x000fe2000001ff00 */
[----:B----4-:R-:W-:-:S04]  /*01a0*/  IMAD.WIDE R14, R11, 0x4, R14 ;  /* 0x000000040b0e7825 */ /* 0x010fc800078e020e */
[----:B-----5:R-:W-:Y:S01]  /*01b0*/  IMAD.WIDE R12, R0, 0x4, R12 ;  /* 0x00000004000c7825 */ /* 0x020fe200078e020c */
[----:B------:R-:W4:Y:S04]  /*01c0*/  @!P4 LDG.E.EL R6, desc[UR4][R14.64] ;  /* 0x000000040e06c981 */ /* 0x000f28000c2e1900 */
[----:B------:R-:W4:Y:S01]  /*01d0*/  @!P4 LDG.E.64 R2, desc[UR4][R12.64] ;  /* 0x000000040c02c981 */ /* 0x000f22000c1e1b00 */
[C---:B0-----:R-:W-:Y:S01]  /*01e0*/  IMAD.WIDE R16, R11.reuse, 0x4, R16 ;  /* 0x000000040b107825 */ /* 0x041fe200078e0210 */
[----:B---3--:R-:W-:Y:S02]  /*01f0*/  CS2R R8, SRZ ;  /* 0x0000000000087805 */ /* 0x008fe4000001ff00 */
[----:B------:R0:W3:Y:S01]  /*0200*/  @!P4 LDG.E.EL R7, desc[UR4][R14.64] ;  /* 0x000000040e07c981 */ /* 0x0000e2000c2e1900 */
[----:B-1----:R-:W-:Y:S01]  /*0210*/  IMAD.WIDE R18, R11, 0x4, R18 ;  /* 0x000000040b127825 */ /* 0x002fe200078e0212 */
[----:B------:R-:W-:-:S04]  /*0220*/  CS2R R10, SRZ ;  /* 0x00000000000a7805 */ /* 0x000fc8000001ff00 */
[----:B------:R-:W5:Y:S04]  /*0230*/  @!P4 LDG.E.EL R8, desc[UR4][R18.64] ;  /* 0x000000041208c981 */ /* 0x000f68000c2e1900 */
[----:B------:R-:W5:Y:S04]  /*0240*/  @!P4 LDG.E.EL R11, desc[UR4][R16.64] ;  /* 0x00000004100bc981 */ /* 0x000f68000c2e1900 */
[----:B------:R-:W3:Y:S04]  /*0250*/  @!P4 LDG.E.EL R10, desc[UR4][R16.64] ;  /* 0x00000004100ac981 */ /* 0x000ee8000c2e1900 */
[----:B------:R-:W3:Y:S01]  /*0260*/  @!P4 LDG.E.EL R9, desc[UR4][R18.64] ;  /* 0x000000041209c981 */ /* 0x000ee2000c2e1900 */
[----:B0-----:R-:W-:Y:S01]  /*0270*/  HFMA2.MMA R15, -RZ, RZ, 1.625, 0 ;  /* 0x3e800000ff0f7435 */ /* 0x001fe200000001ff */
[----:B--2---:R-:W-:Y:S01]  /*0280*/  FADD R4, R4, 9.9999997473787516356e-05 ;  /* 0x38d1b71704047421 */ /* 0x004fe20000000000 */
[----:B------:R-:W-:-:S03]  /*0290*/  FADD R12, R5, 9.9999997473787516356e-05 ;  /* 0x38d1b717050c7421 */ /* 0x000fc60000000000 */
[----:B------:R0:W1:Y:S08]  /*02a0*/  MUFU.SQRT R13, R4 ;  /* 0x00000004000d7308 */ /* 0x0000700000002000 */
[----:B------:R-:W2:Y:S01]  /*02b0*/  MUFU.SQRT R14, R12 ;  /* 0x0000000c000e7308 */ /* 0x000ea20000002000 */
[----:B0-----:R-:W0:Y:S01]  /*02c0*/  LDC.64 R4, c[0x0][0x238] ;  /* 0x00008e00ff047b82 */ /* 0x001e220000000a00 */
[----:B-1----:R-:W-:-:S02]  /*02d0*/  FSETP.GT.AND P0, PT, R13, 8.50705917302346158658e+37, PT ;  /* 0x7e8000000d00780b */ /* 0x002fc40003f04000 */
[----:B------:R-:W-:Y:S02]  /*02e0*/  FSETP.GEU.AND P2, PT, R13, 1.175494350822287508e-38, PT ;  /* 0x008000000d00780b */ /* 0x000fe40003f4e000 */
[C---:B--2---:R-:W-:Y:S02]  /*02f0*/  FSETP.GT.AND P1, PT, R14.reuse, 8.50705917302346158658e+37, PT ;  /* 0x7e8000000e00780b */ /* 0x044fe40003f24000 */
[----:B------:R-:W-:-:S07]  /*0300*/  FSETP.GEU.AND P3, PT, R14, 1.175494350822287508e-38, PT ;  /* 0x008000000e00780b */ /* 0x000fce0003f6e000 */
[----:B------:R-:W-:-:S04]  /*0310*/  @P0 FMUL R13, R13, 0.25 ;  /* 0x3e8000000d0d0820 */ /* 0x000fc80000400000 */
[----:B------:R-:W-:Y:S01]  /*0320*/  @!P2 FMUL R13, R13, 16777216 ;  /* 0x4b8000000d0da820 */ /* 0x000fe20000400000 */
[----:B------:R-:W-:-:S04]  /*0330*/  @P1 FMUL R14, R14, 0.25 ;  /* 0x3e8000000e0e1820 */ /* 0x000fc80000400000 */
[----:B------:R-:W-:Y:S01]  /*0340*/  @!P3 FMUL R14, R14, 16777216 ;  /* 0x4b8000000e0eb820 */ /* 0x000fe20000400000 */
[----:B------:R-:W1:Y:S01]  /*0350*/  MUFU.RCP R13, R13 ;  /* 0x0000000d000d7308 */ /* 0x000e620000001000 */
[----:B------:R-:W-:-:S07]  /*0360*/  FSEL R12, R15, 1, P0 ;  /* 0x3f8000000f0c7808 */ /* 0x000fce0000000000 */
[----:B------:R-:W2:Y:S01]  /*0370*/  MUFU.RCP R14, R14 ;  /* 0x0000000e000e7308 */ /* 0x000ea20000001000 */
[----:B------:R-:W-:Y:S01]  /*0380*/  FSEL R15, R15, 1, P1 ;  /* 0x3f8000000f0f7808 */ /* 0x000fe20000800000 */
[----:B------:R-:W-:Y:S01]  /*0390*/  @!P2 FMUL R12, R12, 16777216 ;  /* 0x4b8000000c0ca820 */ /* 0x000fe20000400000 */
[----:B----4-:R-:W-:-:S03]  /*03a0*/  FADD R3, -R6, R3 ;  /* 0x0000000306037221 */ /* 0x010fc60000000100 */
[----:B------:R-:W-:Y:S01]  /*03b0*/  @!P3 FMUL R15, R15, 16777216 ;  /* 0x4b8000000f0fb820 */ /* 0x000fe20000400000 */
[----:B---3--:R-:W-:Y:S01]  /*03c0*/  FADD R2, -R7, R2 ;  /* 0x0000000207027221 */ /* 0x008fe20000000100 */
[----:B-1----:R-:W-:Y:S02]  /*03d0*/  FMUL R13, R13, R12 ;  /* 0x0000000c0d0d7220 */ /* 0x002fe40000400000 */
[----:B--2---:R-:W-:Y:S02]  /*03e0*/  FMUL R6, R14, R15 ;  /* 0x0000000f0e067220 */ /* 0x004fe40000400000 */
[----:B------:R-:W-:Y:S02]  /*03f0*/  FMUL R13, R2, R13 ;  /* 0x0000000d020d7220 */ /* 0x000fe40000400000 */
[----:B------:R-:W-:Y:S01]  /*0400*/  FMUL R6, R3, R6 ;  /* 0x0000000603067220 */ /* 0x000fe20000400000 */
[----:B0-----:R-:W-:-:S04]  /*0410*/  IMAD.WIDE R4, R0, 0x4, R4 ;  /* 0x0000000400047825 */ /* 0x001fc800078e0204 */
[----:B-----5:R-:W-:Y:S01]  /*0420*/  FFMA R8, R13, R11, R8 ;  /* 0x0000000b0d087223 */ /* 0x020fe20000000008 */
[----:B------:R-:W-:Y:S01]  /*0430*/  FFMA R9, R6, R10, R9 ;  /* 0x0000000a06097223 */ /* 0x000fe20000000009 */
[----:B------:R-:W-:Y:S06]  /*0440*/  @P4 EXIT ;  /* 0x000000000000494d */ /* 0x000fec0003800000 */
[----:B------:R-:W-:Y:S01]  /*0450*/  STG.E.64 desc[UR4][R4.64], R8 ;  /* 0x0000000804007986 */ /* 0x000fe2000c101b04 */
[----:B------:R-:W-:Y:S05]  /*0460*/  EXIT ;  /* 0x000000000000794d */ /* 0x000fea0003800000 */
.L_x_0:
[----:B------:R-:W-:-:S00]  /*0470*/  BRA `(.L_x_0) ;  /* 0xfffffffc00fc7947 */ /* 0x000fc0000383ffff */
[----:B------:R-:W-:-:S00]  /*0480*/  NOP ;  /* 0x0000000000007918 */ /* 0x000fc00000000000 */
[----:B------:R-:W-:-:S00]  /*0490*/  NOP ;  /* 0x0000000000007918 */ /* 0x000fc00000000000 */
[----:B------:R-:W-:-:S00]  /*04a0*/  NOP ;  /* 0x0000000000007918 */ /* 0x000fc00000000000 */
[----:B------:R-:W-:-:S00]  /*04b0*/  NOP ;  /* 0x0000000000007918 */ /* 0x000fc00000000000 */
[----:B------:R-:W-:-:S00]  /*04c0*/  NOP ;  /* 0x0000000000007918 */ /* 0x000fc00000000000 */
[----:B------:R-:W-:-:S00]  /*04d0*/  NOP ;  /* 0x0000000000007918 */ /* 0x000fc00000000000 */
[----:B------:R-:W-:-:S00]  /*04e0*/  NOP ;  /* 0x0000000000007918 */ /* 0x000fc00000000000 */
[----:B------:R-:W-:-:S00]  /*04f0*/  NOP ;  /* 0x0000000000007918 */ /* 0x000fc00000000000 */
.L_x_1:


//--------------------- .nv.global.init           --------------------------
	.section	.nv.global.init,"aw",@progbits
.nv.global.init:
	.type		_$_str,@object
	.size		_$_str,(_$_str_$_2 - _$_str)
_$_str:
        /*0000*/ 	.byte	0x5f, 0x5f, 0x43, 0x55, 0x44, 0x41, 0x5f, 0x46, 0x54, 0x5a, 0x00
	.type		_$_str_$_2,@object
	.size		_$_str_$_2,(.L_1 - _$_str_$_2)
_$_str_$_2:
        /*000b*/ 	.byte	0x5f, 0x5f, 0x43, 0x55, 0x44, 0x41, 0x5f, 0x50, 0x52, 0x45, 0x43, 0x5f, 0x53, 0x51, 0x52, 0x54
        /*001b*/ 	.byte	0x00
.L_1:


//--------------------- .nv.constant0.triton_poi_fused__native_batch_norm_legit_no_training_0 --------------------------
	.section	.nv.constant0.triton_poi_fused__native_batch_norm_legit_no_training_0,"a",@progbits
	.sectionflags	@""
	.align	4
.nv.constant0.triton_poi_fused__native_batch_norm_legit_no_training_0:
	.zero		580
